//
// Generated by NVIDIA NVVM Compiler
//
// Compiler Build ID: CL-36424714
// Cuda compilation tools, release 13.0, V13.0.88
// Based on NVVM 20.0.0
//

.version 9.0
.target sm_100
.address_size 64

	// .globl	_Z13mat_mult_kernPiS_

.visible .entry _Z13mat_mult_kernPiS_(
	.param .u64 .ptr .align 1 _Z13mat_mult_kernPiS__param_0,
	.param .u64 .ptr .align 1 _Z13mat_mult_kernPiS__param_1
)
{
	.reg .b32 	%r<18>;
	.reg .b64 	%rd<5>;

	ld.param.u64 	%rd1, [_Z13mat_mult_kernPiS__param_0];
	cvta.to.global.u64 	%rd2, %rd1;
	mov.u32 	%r1, %tid.x;
	mov.u32 	%r2, %ctaid.x;
	shl.b32 	%r3, %r2, 4;
	add.s32 	%r4, %r3, %r1;
	mov.u32 	%r5, %tid.y;
	mov.u32 	%r6, %ctaid.y;
	mov.u32 	%r7, %tid.z;
	mov.u32 	%r8, %ctaid.z;
	shl.b32 	%r9, %r6, 8;
	shl.b32 	%r10, %r5, 7;
	add.s32 	%r11, %r9, %r10;
	add.s32 	%r12, %r11, %r4;
	shl.b32 	%r13, %r8, 12;
	shl.b32 	%r14, %r7, 11;
	add.s32 	%r15, %r13, %r14;
	add.s32 	%r16, %r12, %r15;
	mul.wide.s32 	%rd3, %r16, 4;
	add.s64 	%rd4, %rd2, %rd3;
	mov.b32 	%r17, 0;
	st.global.u32 	[%rd4], %r17;
	ret;

}


// ===== COMPILED SASS (sm_100) =====

	.target	sm_100

	.elftype	@"ET_EXEC"


//--------------------- .note.nv.tkinfo           --------------------------
	.section	.note.nv.tkinfo,"",@"SHT_NOTE"
	.sectionflags	@"SHF_NOTE_NV_TKINFO"
	.tkinfo
        /*0018*/ 	.word	0x00000002
        /*0030*/ 	.string	""
        /*0030*/ 	.string	"ptxas"
        /*0030*/ 	.string	"Cuda compilation tools, release 13.0, V13.0.88"
        /*0030*/ 	.string	"Build cuda_13.0.r13.0/compiler.36424714_0"
        /*0030*/ 	.string	"-arch sm_100 -m 64 "



//--------------------- .note.nv.cuinfo           --------------------------
	.section	.note.nv.cuinfo,"",@"SHT_NOTE"
	.sectionflags	@"SHF_NOTE_NV_CUINFO"
        /*0018*/ 	.short	0x0002
        /*001a*/ 	.short	0x0064
        /*001c*/ 	.short	0x0082
	.zero		2


//--------------------- .nv.info                  --------------------------
	.section	.nv.info,"",@"SHT_CUDA_INFO"
	.align	4


	//----- nvinfo : EIATTR_REGCOUNT
	.align		4
        /*0000*/ 	.byte	0x04, 0x2f
        /*0002*/ 	.short	(.L_1 - .L_0)
	.align		4
.L_0:
        /*0004*/ 	.word	index@(_Z13mat_mult_kernPiS_)
        /*0008*/ 	.word	0x0000000c


	//----- nvinfo : EIATTR_FRAME_SIZE
	.align		4
.L_1:
        /*000c*/ 	.byte	0x04, 0x11
        /*000e*/ 	.short	(.L_3 - .L_2)
	.align		4
.L_2:
        /*0010*/ 	.word	index@(_Z13mat_mult_kernPiS_)
        /*0014*/ 	.word	0x00000000


	//----- nvinfo : EIATTR_MIN_STACK_SIZE
	.align		4
.L_3:
        /*0018*/ 	.byte	0x04, 0x12
        /*001a*/ 	.short	(.L_5 - .L_4)
	.align		4
.L_4:
        /*001c*/ 	.word	index@(_Z13mat_mult_kernPiS_)
        /*0020*/ 	.word	0x00000000
.L_5:


//--------------------- .nv.compat                --------------------------
	.section	.nv.compat,"",@"SHT_CUDA_COMPAT_INFO"
	.align	4
        /*0000*/ 	.byte	0x02, 0x09, 0x00, 0x00, 0x02, 0x02, 0x01, 0x00, 0x02, 0x05, 0x05, 0x00, 0x03, 0x07, 0x01, 0x01
        /*0010*/ 	.byte	0x02, 0x03, 0x00, 0x00, 0x02, 0x06, 0x01, 0x00, 0x04, 0x0b, 0x08, 0x00, 0x09, 0x00, 0x00, 0x00
        /*0020*/ 	.byte	0x00, 0x00, 0x00, 0x00


//--------------------- .nv.info._Z13mat_mult_kernPiS_ --------------------------
	.section	.nv.info._Z13mat_mult_kernPiS_,"",@"SHT_CUDA_INFO"
	.sectionflags	@""
	.align	4


	//----- nvinfo : EIATTR_CUDA_API_VERSION
	.align		4
        /*0000*/ 	.byte	0x04, 0x37
        /*0002*/ 	.short	(.L_7 - .L_6)
.L_6:
        /*0004*/ 	.word	0x00000082


	//----- nvinfo : EIATTR_KPARAM_INFO
	.align		4
.L_7:
        /*0008*/ 	.byte	0x04, 0x17
        /*000a*/ 	.short	(.L_9 - .L_8)
.L_8:
        /*000c*/ 	.word	0x00000000
        /*0010*/ 	.short	0x0001
        /*0012*/ 	.short	0x0008
        /*0014*/ 	.byte	0x00, 0xf5, 0x21, 0x00


	//----- nvinfo : EIATTR_KPARAM_INFO
	.align		4
.L_9:
        /*0018*/ 	.byte	0x04, 0x17
        /*001a*/ 	.short	(.L_11 - .L_10)
.L_10:
        /*001c*/ 	.word	0x00000000
        /*0020*/ 	.short	0x0000
        /*0022*/ 	.short	0x0000
        /*0024*/ 	.byte	0x00, 0xf5, 0x21, 0x00


	//----- nvinfo : EIATTR_SPARSE_MMA_MASK
	.align		4
.L_11:
        /*0028*/ 	.byte	0x03, 0x50
        /*002a*/ 	.short	0x0000


	//----- nvinfo : EIATTR_MAXREG_COUNT
	.align		4
        /*002c*/ 	.byte	0x03, 0x1b
        /*002e*/ 	.short	0x00ff


	//----- nvinfo : EIATTR_MERCURY_ISA_VERSION
	.align		4
        /*0030*/ 	.byte	0x03, 0x5f
        /*0032*/ 	.short	0x0101


	//----- nvinfo : EIATTR_VRC_CTA_INIT_COUNT
	.align		4
        /*0034*/ 	.byte	0x02, 0x4a
	.zero		1
	.zero		1


	//----- nvinfo : EIATTR_EXIT_INSTR_OFFSETS
	.align		4
        /*0038*/ 	.byte	0x04, 0x1c
        /*003a*/ 	.short	(.L_13 - .L_12)


	//   ....[0]....
.L_12:
        /*003c*/ 	.word	0x00000100


	//----- nvinfo : EIATTR_CBANK_PARAM_SIZE
	.align		4
.L_13:
        /*0040*/ 	.byte	0x03, 0x19
        /*0042*/ 	.short	0x0010


	//----- nvinfo : EIATTR_PARAM_CBANK
	.align		4
        /*0044*/ 	.byte	0x04, 0x0a
        /*0046*/ 	.short	(.L_15 - .L_14)
	.align		4
.L_14:
        /*0048*/ 	.word	index@(.nv.constant0._Z13mat_mult_kernPiS_)
        /*004c*/ 	.short	0x0380
        /*004e*/ 	.short	0x0010


	//----- nvinfo : EIATTR_SW_WAR
	.align		4
.L_15:
        /*0050*/ 	.byte	0x04, 0x36
        /*0052*/ 	.short	(.L_17 - .L_16)
.L_16:
        /*0054*/ 	.word	0x00000008
.L_17:


//--------------------- .nv.callgraph             --------------------------
	.section	.nv.callgraph,"",@"SHT_CUDA_CALLGRAPH"
	.align	4
	.sectionentsize	8
	.align		4
        /*0000*/ 	.word	0x00000000
	.align		4
        /*0004*/ 	.word	0xffffffff
	.align		4
        /*0008*/ 	.word	0x00000000
	.align		4
        /*000c*/ 	.word	0xfffffffe
	.align		4
        /*0010*/ 	.word	0x00000000
	.align		4
        /*0014*/ 	.word	0xfffffffd
	.align		4
        /*0018*/ 	.word	0x00000000
	.align		4
        /*001c*/ 	.word	0xfffffffc


//--------------------- .text._Z13mat_mult_kernPiS_ --------------------------
	.section	.text._Z13mat_mult_kernPiS_,"ax",@progbits
	.align	128
        .global         _Z13mat_mult_kernPiS_
        .type           _Z13mat_mult_kernPiS_,@function
        .size           _Z13mat_mult_kernPiS_,(.L_x_1 - _Z13mat_mult_kernPiS_)
        .other          _Z13mat_mult_kernPiS_,@"STO_CUDA_ENTRY STV_DEFAULT"
_Z13mat_mult_kernPiS_:
.text._Z13mat_mult_kernPiS_:
[----:B------:R-:W-:Y:S01]  /*0000*/  LDC R1, c[0x0][0x37c] ;  /* 0x0000df00ff017b82 */ /* 0x000fe20000000800 */
[----:B------:R-:W0:Y:S07]  /*0010*/  S2R R0, SR_TID.X ;  /* 0x0000000000007919 */ /* 0x000e2e0000002100 */
[----:B------:R-:W1:Y:S01]  /*0020*/  LDC.64 R2, c[0x0][0x380] ;  /* 0x0000e000ff027b82 */ /* 0x000e620000000a00 */
[----:B------:R-:W2:Y:S01]  /*0030*/  LDCU.64 UR4, c[0x0][0x358] ;  /* 0x00006b00ff0477ac */ /* 0x000ea20008000a00 */
[----:B------:R-:W0:Y:S01]  /*0040*/  S2R R5, SR_CTAID.X ;  /* 0x0000000000057919 */ /* 0x000e220000002500 */
[----:B------:R-:W3:Y:S01]  /*0050*/  S2R R4, SR_TID.Y ;  /* 0x0000000000047919 */ /* 0x000ee20000002200 */
[----:B------:R-:W3:Y:S01]  /*0060*/  S2R R7, SR_CTAID.Y ;  /* 0x0000000000077919 */ /* 0x000ee20000002600 */
[----:B------:R-:W4:Y:S01]  /*0070*/  S2R R6, SR_TID.Z ;  /* 0x0000000000067919 */ /* 0x000f220000002300 */
[----:B------:R-:W4:Y:S01]  /*0080*/  S2R R9, SR_CTAID.Z ;  /* 0x0000000000097919 */ /* 0x000f220000002700 */
[----:B0-----:R-:W-:-:S02]  /*0090*/  LEA R0, R5, R0, 0x4 ;  /* 0x0000000005007211 */ /* 0x001fc400078e20ff */
[----:B---3--:R-:W-:-:S04]  /*00a0*/  LEA R7, R7, R4, 0x1 ;  /* 0x0000000407077211 */ /* 0x008fc800078e08ff */
[----:B------:R-:W-:Y:S01]  /*00b0*/  LEA R0, R7, R0, 0x7 ;  /* 0x0000000007007211 */ /* 0x000fe200078e38ff */
[----:B----4-:R-:W-:-:S04]  /*00c0*/  IMAD R5, R9, 0x2, R6 ;  /* 0x0000000209057824 */ /* 0x010fc800078e0206 */
[----:B------:R-:W-:-:S04]  /*00d0*/  IMAD.U32 R5, R5, 0x800, R0 ;  /* 0x0000080005057824 */ /* 0x000fc800078e0000 */
[----:B-1----:R-:W-:-:S05]  /*00e0*/  IMAD.WIDE R2, R5, 0x4, R2 ;  /* 0x0000000405027825 */ /* 0x002fca00078e0202 */
[----:B--2---:R-:W-:Y:S01]  /*00f0*/  STG.E desc[UR4][R2.64], RZ ;  /* 0x000000ff02007986 */ /* 0x004fe2000c101904 */
[----:B------:R-:W-:Y:S05]  /*0100*/  EXIT ;  /* 0x000000000000794d */ /* 0x000fea0003800000 */
.L_x_0:
[----:B------:R-:W-:-:S00]  /*0110*/  BRA `(.L_x_0) ;  /* 0xfffffffc00fc7947 */ /* 0x000fc0000383ffff */
[----:B------:R-:W-:-:S00]  /*0120*/  NOP ;  /* 0x0000000000007918 */ /* 0x000fc00000000000 */
        /* <DEDUP_REMOVED lines=13> */
.L_x_1:


//--------------------- .nv.shared.reserved.0     --------------------------
	.section	.nv.shared.reserved.0,"aw",@nobits
	.weak		__nv_reservedSMEM_offset_0_alias
	.size		__nv_reservedSMEM_offset_0_alias, 0, 64
	.other		__nv_reservedSMEM_offset_0_alias,@"STO_CUDA_RESERVED_SHARED STV_DEFAULT"
__nv_reservedSMEM_offset_0_alias:
	.zero		0
	.zero		64


//--------------------- .nv.constant0._Z13mat_mult_kernPiS_ --------------------------
	.section	.nv.constant0._Z13mat_mult_kernPiS_,"a",@progbits
	.sectionflags	@""
	.align	4
.nv.constant0._Z13mat_mult_kernPiS_:
	.zero		912


//--------------------- SYMBOLS --------------------------

	.type		.nv.reservedSmem.offset0,@object
	.size		.nv.reservedSmem.offset0,0x4
